	.headerflags	@"EF_CUDA_TEXMODE_UNIFIED EF_CUDA_64BIT_ADDRESS EF_CUDA_ACCELERATORS EF_CUDA_SM90 EF_CUDA_VIRTUAL_SM(EF_CUDA_SM90)"
	.elftype	@"ET_EXEC"


//--------------------- .nv.info                  --------------------------
	.section	.nv.info,"",@"SHT_CUDA_INFO"
	.align	4


	//----- nvinfo : EIATTR_REGCOUNT
	.align		4
        /*0000*/ 	.byte	0x04, 0x2f
        /*0002*/ 	.short	(.L_1 - .L_0)
	.align		4
.L_0:
        /*0004*/ 	.word	index@(triton_poi_fused_max_pool2d_with_indices_7)
        /*0008*/ 	.word	0x00000016


	//----- nvinfo : EIATTR_MIN_STACK_SIZE
	.align		4
.L_1:
        /*000c*/ 	.byte	0x04, 0x12
        /*000e*/ 	.short	(.L_3 - .L_2)
	.align		4
.L_2:
        /*0010*/ 	.word	index@(triton_poi_fused_max_pool2d_with_indices_7)
        /*0014*/ 	.word	0x00000000


	//----- nvinfo : EIATTR_FRAME_SIZE
	.align		4
.L_3:
        /*0018*/ 	.byte	0x04, 0x11
        /*001a*/ 	.short	(.L_5 - .L_4)
	.align		4
.L_4:
        /*001c*/ 	.word	index@(triton_poi_fused_max_pool2d_with_indices_7)
        /*0020*/ 	.word	0x00000000


	//----- nvinfo : EIATTR_MIN_STACK_SIZE
	.align		4
.L_5:
        /*0024*/ 	.byte	0x04, 0x12
        /*0026*/ 	.short	(.L_7 - .L_6)
	.align		4
.L_6:
        /*0028*/ 	.word	index@(triton_poi_fused_max_pool2d_with_indices_7)
        /*002c*/ 	.word	0x00000000
.L_7:


//--------------------- .nv.info.triton_poi_fused_max_pool2d_with_indices_7 --------------------------
	.section	.nv.info.triton_poi_fused_max_pool2d_with_indices_7,"",@"SHT_CUDA_INFO"
	.sectionflags	@""
	.align	4


	//----- nvinfo : EIATTR_CUDA_API_VERSION
	.align		4
        /*0000*/ 	.byte	0x04, 0x37
        /*0002*/ 	.short	(.L_9 - .L_8)
.L_8:
        /*0004*/ 	.word	0x0000007c


	//----- nvinfo : EIATTR_KPARAM_INFO
	.align		4
.L_9:
        /*0008*/ 	.byte	0x04, 0x17
        /*000a*/ 	.short	(.L_11 - .L_10)
.L_10:
        /*000c*/ 	.word	0x00000000
        /*0010*/ 	.short	0x0003
        /*0012*/ 	.short	0x0018
        /*0014*/ 	.byte	0x00, 0xf0, 0x11, 0x00


	//----- nvinfo : EIATTR_KPARAM_INFO
	.align		4
.L_11:
        /*0018*/ 	.byte	0x04, 0x17
        /*001a*/ 	.short	(.L_13 - .L_12)
.L_12:
        /*001c*/ 	.word	0x00000000
        /*0020*/ 	.short	0x0002
        /*0022*/ 	.short	0x0010
        /*0024*/ 	.byte	0x00, 0xf4, 0x21, 0x00


	//----- nvinfo : EIATTR_KPARAM_INFO
	.align		4
.L_13:
        /*0028*/ 	.byte	0x04, 0x17
        /*002a*/ 	.short	(.L_15 - .L_14)
.L_14:
        /*002c*/ 	.word	0x00000000
        /*0030*/ 	.short	0x0001
        /*0032*/ 	.short	0x0008
        /*0034*/ 	.byte	0x00, 0xf4, 0x21, 0x00


	//----- nvinfo : EIATTR_KPARAM_INFO
	.align		4
.L_15:
        /*0038*/ 	.byte	0x04, 0x17
        /*003a*/ 	.short	(.L_17 - .L_16)
.L_16:
        /*003c*/ 	.word	0x00000000
        /*0040*/ 	.short	0x0000
        /*0042*/ 	.short	0x0000
        /*0044*/ 	.byte	0x00, 0xf4, 0x21, 0x00


	//----- nvinfo : EIATTR_SPARSE_MMA_MASK
	.align		4
.L_17:
        /*0048*/ 	.byte	0x03, 0x50
        /*004a*/ 	.short	0x0000


	//----- nvinfo : EIATTR_MAXREG_COUNT
	.align		4
        /*004c*/ 	.byte	0x03, 0x1b
        /*004e*/ 	.short	0x00ff


	//----- nvinfo : EIATTR_EXIT_INSTR_OFFSETS
	.align		4
        /*0050*/ 	.byte	0x04, 0x1c
        /*0052*/ 	.short	(.L_19 - .L_18)


	//   ....[0]....
.L_18:
        /*0054*/ 	.word	0x00000480


	//----- nvinfo : EIATTR_REQNTID
	.align		4
.L_19:
        /*0058*/ 	.byte	0x04, 0x10
        /*005a*/ 	.short	(.L_21 - .L_20)
.L_20:
        /*005c*/ 	.word	0x00000100
        /*0060*/ 	.word	0x00000001
        /*0064*/ 	.word	0x00000001


	//----- nvinfo : EIATTR_CBANK_PARAM_SIZE
	.align		4
.L_21:
        /*0068*/ 	.byte	0x03, 0x19
        /*006a*/ 	.short	0x001c


	//----- nvinfo : EIATTR_PARAM_CBANK
	.align		4
        /*006c*/ 	.byte	0x04, 0x0a
        /*006e*/ 	.short	(.L_23 - .L_22)
	.align		4
.L_22:
        /*0070*/ 	.word	index@(.nv.constant0.triton_poi_fused_max_pool2d_with_indices_7)
        /*0074*/ 	.short	0x0210
        /*0076*/ 	.short	0x001c


	//----- nvinfo : EIATTR_SW_WAR
	.align		4
.L_23:
        /*0078*/ 	.byte	0x04, 0x36
        /*007a*/ 	.short	(.L_25 - .L_24)
.L_24:
        /*007c*/ 	.word	0x00000008
.L_25:


//--------------------- .nv.callgraph             --------------------------
	.section	.nv.callgraph,"",@"SHT_CUDA_CALLGRAPH"
	.align	4
	.sectionentsize	8
	.align		4
        /*0000*/ 	.word	0x00000000
	.align		4
        /*0004*/ 	.word	0xffffffff
	.align		4
        /*0008*/ 	.word	0x00000000
	.align		4
        /*000c*/ 	.word	0xfffffffe
	.align		4
        /*0010*/ 	.word	0x00000000
	.align		4
        /*0014*/ 	.word	0xfffffffd
	.align		4
        /*0018*/ 	.word	0x00000000
	.align		4
        /*001c*/ 	.word	0xfffffffc


//--------------------- .text.triton_poi_fused_max_pool2d_with_indices_7 --------------------------
	.section	.text.triton_poi_fused_max_pool2d_with_indices_7,"ax",@progbits
	.align	128
        .global         triton_poi_fused_max_pool2d_with_indices_7
        .type           triton_poi_fused_max_pool2d_with_indices_7,@function
        .size           triton_poi_fused_max_pool2d_with_indices_7,(.L_x_1 - triton_poi_fused_max_pool2d_with_indices_7)
        .other          triton_poi_fused_max_pool2d_with_indices_7,@"STO_CUDA_ENTRY STV_DEFAULT"
triton_poi_fused_max_pool2d_with_indices_7:
.text.triton_poi_fused_max_pool2d_with_indices_7:
[----:B------:R-:W-:Y:S01]  /*0000*/  LDC R1, c[0x0][0x28] ;  /* 0x00000a00ff017b82 */ /* 0x000fe20000000800 */
[----:B------:R-:W1:Y:S07]  /*0010*/  S2R R0, SR_TID.X ;  /* 0x0000000000007919 */ /* 0x000e6e0000002100 */
[----:B------:R-:W2:Y:S01]  /*0020*/  LDC.64 R2, c[0x0][0x210] ;  /* 0x00008400ff027b82 */ /* 0x000ea20000000a00 */
[----:B------:R-:W-:Y:S01]  /*0030*/  ULDC.64 UR4, c[0x0][0x208] ;  /* 0x0000820000047ab9 */ /* 0x000fe20000000a00 */
[----:B------:R-:W-:Y:S01]  /*0040*/  ULDC.64 UR6, c[0x0][0x220] ;  /* 0x0000880000067ab9 */ /* 0x000fe20000000a00 */
[----:B------:R-:W3:Y:S01]  /*0050*/  S2R R7, SR_CTAID.X ;  /* 0x0000000000077919 */ /* 0x000ee20000002500 */
[----:B-1----:R-:W-:Y:S01]  /*0060*/  IMAD.SHL.U32 R0, R0, 0x2, RZ ;  /* 0x0000000200007824 */ /* 0x002fe200078e00ff */
[----:B---3--:R-:W-:-:S04]  /*0070*/  SHF.R.S32.HI R9, RZ, 0x16, R7 ;  /* 0x00000016ff097819 */ /* 0x008fc80000011407 */
[----:B------:R-:W-:Y:S02]  /*0080*/  LOP3.LUT R0, R0, 0x1fe, RZ, 0xc0, !PT ;  /* 0x000001fe00007812 */ /* 0x000fe400078ec0ff */
[----:B------:R-:W-:-:S03]  /*0090*/  SGXT R9, R9, 0x1 ;  /* 0x000000010909781a */ /* 0x000fc60000000200 */
[----:B------:R-:W-:-:S04]  /*00a0*/  IMAD R0, R7, 0x200, R0 ;  /* 0x0000020007007824 */ /* 0x000fc800078e0200 */
[----:B------:R-:W-:Y:S01]  /*00b0*/  VIADD R4, R0, 0x1 ;  /* 0x0000000100047836 */ /* 0x000fe20000000000 */
[----:B------:R-:W-:-:S04]  /*00c0*/  SHF.R.S32.HI R5, RZ, 0x1f, R0 ;  /* 0x0000001fff057819 */ /* 0x000fc80000011400 */
[----:B------:R-:W-:Y:S02]  /*00d0*/  LEA.HI R5, R5, R0, RZ, 0x5 ;  /* 0x0000000005057211 */ /* 0x000fe400078f28ff */
[----:B------:R-:W-:Y:S02]  /*00e0*/  LEA.HI R9, R9, R4, RZ, 0x5 ;  /* 0x0000000409097211 */ /* 0x000fe400078f28ff */
[C---:B------:R-:W-:Y:S01]  /*00f0*/  LOP3.LUT R7, R5.reuse, 0x7fffffe0, RZ, 0xc0, !PT ;  /* 0x7fffffe005077812 */ /* 0x040fe200078ec0ff */
[----:B------:R-:W-:Y:S01]  /*0100*/  IMAD.SHL.U32 R5, R5, 0x4, RZ ;  /* 0x0000000405057824 */ /* 0x000fe200078e00ff */
[----:B------:R-:W-:-:S03]  /*0110*/  LOP3.LUT R9, R9, 0x7fffffe0, RZ, 0xc0, !PT ;  /* 0x7fffffe009097812 */ /* 0x000fc600078ec0ff */
[----:B------:R-:W-:Y:S01]  /*0120*/  IMAD.IADD R7, R0, 0x1, -R7 ;  /* 0x0000000100077824 */ /* 0x000fe200078e0a07 */
[----:B------:R-:W-:Y:S01]  /*0130*/  LOP3.LUT R5, R5, 0xffffff80, RZ, 0xc0, !PT ;  /* 0xffffff8005057812 */ /* 0x000fe200078ec0ff */
[----:B------:R-:W-:-:S04]  /*0140*/  IMAD.IADD R4, R4, 0x1, -R9 ;  /* 0x0000000104047824 */ /* 0x000fc800078e0a09 */
[--C-:B------:R-:W-:Y:S02]  /*0150*/  IMAD R15, R7, 0x2, R5.reuse ;  /* 0x00000002070f7824 */ /* 0x100fe400078e0205 */
[----:B------:R-:W-:Y:S02]  /*0160*/  IMAD R17, R4, 0x2, R5 ;  /* 0x0000000204117824 */ /* 0x000fe400078e0205 */
[----:B--2---:R-:W-:-:S04]  /*0170*/  IMAD.WIDE R8, R15, 0x4, R2 ;  /* 0x000000040f087825 */ /* 0x004fc800078e0202 */
[----:B------:R-:W-:Y:S01]  /*0180*/  VIADD R13, R15, 0x40 ;  /* 0x000000400f0d7836 */ /* 0x000fe20000000000 */
[----:B------:R-:W2:Y:S01]  /*0190*/  LDG.E.EL R4, desc[UR4][R8.64] ;  /* 0x0000000408047981 */ /* 0x000ea2000c2e1900 */
[----:B------:R-:W-:-:S03]  /*01a0*/  IMAD.WIDE R10, R17, 0x4, R2 ;  /* 0x00000004110a7825 */ /* 0x000fc600078e0202 */
[----:B------:R1:W2:Y:S01]  /*01b0*/  LDG.E.EL R18, desc[UR4][R8.64+0x4] ;  /* 0x0000040408127981 */ /* 0x0002a2000c2e1900 */
[----:B------:R-:W-:-:S03]  /*01c0*/  IMAD.WIDE R12, R13, 0x4, R2 ;  /* 0x000000040d0c7825 */ /* 0x000fc600078e0202 */
[----:B------:R-:W3:Y:S01]  /*01d0*/  LDG.E.EL R16, desc[UR4][R10.64] ;  /* 0x000000040a107981 */ /* 0x000ee2000c2e1900 */
[----:B------:R-:W-:-:S03]  /*01e0*/  VIADD R7, R17, 0x40 ;  /* 0x0000004011077836 */ /* 0x000fc60000000000 */
[----:B------:R-:W3:Y:S01]  /*01f0*/  LDG.E.EL R19, desc[UR4][R10.64+0x4] ;  /* 0x000004040a137981 */ /* 0x000ee2000c2e1900 */
[----:B------:R-:W-:-:S03]  /*0200*/  IMAD.WIDE R6, R7, 0x4, R2 ;  /* 0x0000000407067825 */ /* 0x000fc600078e0202 */
[----:B------:R4:W5:Y:S01]  /*0210*/  LDG.E.EL R5, desc[UR4][R12.64] ;  /* 0x000000040c057981 */ /* 0x000962000c2e1900 */
[----:B------:R-:W-:-:S03]  /*0220*/  VIADD R15, R15, 0x41 ;  /* 0x000000410f0f7836 */ /* 0x000fc60000000000 */
[----:B------:R-:W5:Y:S01]  /*0230*/  LDG.E.EL R6, desc[UR4][R6.64] ;  /* 0x0000000406067981 */ /* 0x000f62000c2e1900 */
[----:B------:R-:W-:Y:S02]  /*0240*/  VIADD R17, R17, 0x41 ;  /* 0x0000004111117836 */ /* 0x000fe40000000000 */
[--C-:B-1----:R-:W-:Y:S01]  /*0250*/  IMAD.WIDE R8, R15, 0x4, R2.reuse ;  /* 0x000000040f087825 */ /* 0x102fe200078e0202 */
[----:B----4-:R-:W1:Y:S03]  /*0260*/  LDC.64 R12, c[0x0][0x218] ;  /* 0x00008600ff0c7b82 */ /* 0x010e660000000a00 */
[----:B------:R-:W-:Y:S02]  /*0270*/  IMAD.WIDE R14, R17, 0x4, R2 ;  /* 0x00000004110e7825 */ /* 0x000fe400078e0202 */
[----:B------:R1:W4:Y:S04]  /*0280*/  LDG.E.EL R2, desc[UR4][R8.64] ;  /* 0x0000000408027981 */ /* 0x000328000c2e1900 */
[----:B------:R-:W4:Y:S01]  /*0290*/  LDG.E.EL R3, desc[UR4][R14.64] ;  /* 0x000000040e037981 */ /* 0x000f22000c2e1900 */
[----:B-1----:R-:W-:Y:S01]  /*02a0*/  IMAD.WIDE R8, R0, 0x4, R12 ;  /* 0x0000000400087825 */ /* 0x002fe200078e020c */
[----:B--2---:R-:W-:-:S02]  /*02b0*/  FSETP.GT.AND P3, PT, R18, R4, PT ;  /* 0x000000041200720b */ /* 0x004fc40003f64000 */
[----:B------:R-:W-:Y:S02]  /*02c0*/  FSETP.NAN.AND P0, PT, R18, R18, PT ;  /* 0x000000121200720b */ /* 0x000fe40003f08000 */
[----:B---3--:R-:W-:Y:S02]  /*02d0*/  FSETP.GT.AND P2, PT, R19, R16, PT ;  /* 0x000000101300720b */ /* 0x008fe40003f44000 */
[----:B-----5:R-:W-:-:S07]  /*02e0*/  FSETP.NAN.AND P4, PT, R5, R5, PT ;  /* 0x000000050500720b */ /* 0x020fce0003f88000 */
[----:B------:R-:W-:Y:S02]  /*02f0*/  @!P3 SEL R18, R18, R4, P0 ;  /* 0x000000041212b207 */ /* 0x000fe40000000000 */
[----:B------:R-:W-:Y:S02]  /*0300*/  FSETP.NAN.AND P1, PT, R6, R6, PT ;  /* 0x000000060600720b */ /* 0x000fe40003f28000 */
[C---:B------:R-:W-:Y:S02]  /*0310*/  FSETP.NAN.AND P5, PT, R19.reuse, R19, PT ;  /* 0x000000131300720b */ /* 0x040fe40003fa8000 */
[----:B------:R-:W-:Y:S02]  /*0320*/  FSETP.GEU.AND P0, PT, R18, R5, PT ;  /* 0x000000051200720b */ /* 0x000fe40003f0e000 */
[----:B------:R-:W-:Y:S02]  /*0330*/  @!P2 SEL R19, R19, R16, P5 ;  /* 0x000000101313a207 */ /* 0x000fe40002800000 */
[----:B------:R-:W-:-:S02]  /*0340*/  @!P4 SEL R5, R5, R18, !P0 ;  /* 0x000000120505c207 */ /* 0x000fc40004000000 */
[----:B------:R-:W-:Y:S02]  /*0350*/  FSETP.GEU.AND P4, PT, R19, R6, PT ;  /* 0x000000061300720b */ /* 0x000fe40003f8e000 */
[----:B------:R-:W-:Y:S02]  /*0360*/  SEL R4, RZ, 0x1, !P3 ;  /* 0x00000001ff047807 */ /* 0x000fe40005800000 */
[----:B------:R-:W-:Y:S02]  /*0370*/  SEL R7, RZ, 0x1, !P2 ;  /* 0x00000001ff077807 */ /* 0x000fe40005000000 */
[----:B----4-:R-:W-:Y:S02]  /*0380*/  FSETP.NAN.AND P3, PT, R2, R2, PT ;  /* 0x000000020200720b */ /* 0x010fe40003f68000 */
[----:B------:R-:W-:Y:S02]  /*0390*/  FSETP.NAN.AND P2, PT, R3, R3, PT ;  /* 0x000000030300720b */ /* 0x000fe40003f48000 */
[----:B------:R-:W-:-:S02]  /*03a0*/  @!P1 SEL R6, R6, R19, !P4 ;  /* 0x0000001306069207 */ /* 0x000fc40006000000 */
[----:B------:R-:W-:Y:S02]  /*03b0*/  SEL R4, R4, 0x2, P0 ;  /* 0x0000000204047807 */ /* 0x000fe40000000000 */
[----:B------:R-:W-:Y:S02]  /*03c0*/  SEL R7, R7, 0x2, P4 ;  /* 0x0000000207077807 */ /* 0x000fe40002000000 */
[----:B------:R-:W-:Y:S02]  /*03d0*/  FSETP.GEU.AND P1, PT, R5, R2, PT ;  /* 0x000000020500720b */ /* 0x000fe40003f2e000 */
[----:B------:R-:W-:Y:S02]  /*03e0*/  FSETP.GEU.AND P0, PT, R6, R3, PT ;  /* 0x000000030600720b */ /* 0x000fe40003f0e000 */
[----:B------:R-:W-:Y:S02]  /*03f0*/  SEL R4, R4, 0x3, P1 ;  /* 0x0000000304047807 */ /* 0x000fe40000800000 */
[----:B------:R-:W-:-:S02]  /*0400*/  SEL R7, R7, 0x3, P0 ;  /* 0x0000000307077807 */ /* 0x000fc40000000000 */
[----:B------:R-:W-:Y:S02]  /*0410*/  IADD3 R10, P4, R0, UR6, RZ ;  /* 0x00000006000a7c10 */ /* 0x000fe4000ff9e0ff */
[----:B------:R-:W-:Y:S01]  /*0420*/  @!P3 SEL R2, R2, R5, !P1 ;  /* 0x000000050202b207 */ /* 0x000fe20004800000 */
[----:B------:R-:W-:Y:S01]  /*0430*/  IMAD R7, R7, 0x100, R4 ;  /* 0x0000010007077824 */ /* 0x000fe200078e0204 */
[----:B------:R-:W-:Y:S02]  /*0440*/  @!P2 SEL R3, R3, R6, !P0 ;  /* 0x000000060303a207 */ /* 0x000fe40004000000 */
[----:B------:R-:W-:-:S03]  /*0450*/  LEA.HI.X.SX32 R11, R0, UR7, 0x1, P4 ;  /* 0x00000007000b7c11 */ /* 0x000fc6000a0f0eff */
[----:B------:R-:W-:Y:S04]  /*0460*/  STG.E.64 desc[UR4][R8.64], R2 ;  /* 0x0000000208007986 */ /* 0x000fe8000c101b04 */
[----:B------:R-:W-:Y:S01]  /*0470*/  STG.E.U16 desc[UR4][R10.64], R7 ;  /* 0x000000070a007986 */ /* 0x000fe2000c101504 */
[----:B------:R-:W-:Y:S05]  /*0480*/  EXIT ;  /* 0x000000000000794d */ /* 0x000fea0003800000 */
.L_x_0:
[----:B------:R-:W-:-:S00]  /*0490*/  BRA `(.L_x_0) ;  /* 0xfffffffc00fc7947 */ /* 0x000fc0000383ffff */
[----:B------:R-:W-:-:S00]  /*04a0*/  NOP ;  /* 0x0000000000007918 */ /* 0x000fc00000000000 */
        /* <DEDUP_REMOVED lines=13> */
.L_x_1:


//--------------------- .nv.constant0.triton_poi_fused_max_pool2d_with_indices_7 --------------------------
	.section	.nv.constant0.triton_poi_fused_max_pool2d_with_indices_7,"a",@progbits
	.sectionflags	@""
	.align	4
.nv.constant0.triton_poi_fused_max_pool2d_with_indices_7:
	.zero		556
